	.headerflags	@"EF_CUDA_TEXMODE_UNIFIED EF_CUDA_64BIT_ADDRESS EF_CUDA_ACCELERATORS EF_CUDA_SM90 EF_CUDA_VIRTUAL_SM(EF_CUDA_SM90)"
	.elftype	@"ET_EXEC"


//--------------------- .nv.info                  --------------------------
	.section	.nv.info,"",@"SHT_CUDA_INFO"
	.align	4


	//----- nvinfo : EIATTR_REGCOUNT
	.align		4
        /*0000*/ 	.byte	0x04, 0x2f
        /*0002*/ 	.short	(.L_1 - .L_0)
	.align		4
.L_0:
        /*0004*/ 	.word	index@(triton_poi_fused_convolution_12)
        /*0008*/ 	.word	0x0000000c


	//----- nvinfo : EIATTR_MIN_STACK_SIZE
	.align		4
.L_1:
        /*000c*/ 	.byte	0x04, 0x12
        /*000e*/ 	.short	(.L_3 - .L_2)
	.align		4
.L_2:
        /*0010*/ 	.word	index@(triton_poi_fused_convolution_12)
        /*0014*/ 	.word	0x00000000


	//----- nvinfo : EIATTR_FRAME_SIZE
	.align		4
.L_3:
        /*0018*/ 	.byte	0x04, 0x11
        /*001a*/ 	.short	(.L_5 - .L_4)
	.align		4
.L_4:
        /*001c*/ 	.word	index@(triton_poi_fused_convolution_12)
        /*0020*/ 	.word	0x00000000


	//----- nvinfo : EIATTR_MIN_STACK_SIZE
	.align		4
.L_5:
        /*0024*/ 	.byte	0x04, 0x12
        /*0026*/ 	.short	(.L_7 - .L_6)
	.align		4
.L_6:
        /*0028*/ 	.word	index@(triton_poi_fused_convolution_12)
        /*002c*/ 	.word	0x00000000
.L_7:


//--------------------- .nv.info.triton_poi_fused_convolution_12 --------------------------
	.section	.nv.info.triton_poi_fused_convolution_12,"",@"SHT_CUDA_INFO"
	.sectionflags	@""
	.align	4


	//----- nvinfo : EIATTR_CUDA_API_VERSION
	.align		4
        /*0000*/ 	.byte	0x04, 0x37
        /*0002*/ 	.short	(.L_9 - .L_8)
.L_8:
        /*0004*/ 	.word	0x0000007c


	//----- nvinfo : EIATTR_KPARAM_INFO
	.align		4
.L_9:
        /*0008*/ 	.byte	0x04, 0x17
        /*000a*/ 	.short	(.L_11 - .L_10)
.L_10:
        /*000c*/ 	.word	0x00000000
        /*0010*/ 	.short	0x0002
        /*0012*/ 	.short	0x0010
        /*0014*/ 	.byte	0x00, 0xf0, 0x11, 0x00


	//----- nvinfo : EIATTR_KPARAM_INFO
	.align		4
.L_11:
        /*0018*/ 	.byte	0x04, 0x17
        /*001a*/ 	.short	(.L_13 - .L_12)
.L_12:
        /*001c*/ 	.word	0x00000000
        /*0020*/ 	.short	0x0001
        /*0022*/ 	.short	0x0008
        /*0024*/ 	.byte	0x00, 0xf4, 0x21, 0x00


	//----- nvinfo : EIATTR_KPARAM_INFO
	.align		4
.L_13:
        /*0028*/ 	.byte	0x04, 0x17
        /*002a*/ 	.short	(.L_15 - .L_14)
.L_14:
        /*002c*/ 	.word	0x00000000
        /*0030*/ 	.short	0x0000
        /*0032*/ 	.short	0x0000
        /*0034*/ 	.byte	0x00, 0xf4, 0x21, 0x00


	//----- nvinfo : EIATTR_SPARSE_MMA_MASK
	.align		4
.L_15:
        /*0038*/ 	.byte	0x03, 0x50
        /*003a*/ 	.short	0x0000


	//----- nvinfo : EIATTR_MAXREG_COUNT
	.align		4
        /*003c*/ 	.byte	0x03, 0x1b
        /*003e*/ 	.short	0x00ff


	//----- nvinfo : EIATTR_EXIT_INSTR_OFFSETS
	.align		4
        /*0040*/ 	.byte	0x04, 0x1c
        /*0042*/ 	.short	(.L_17 - .L_16)


	//   ....[0]....
.L_16:
        /*0044*/ 	.word	0x00000170


	//----- nvinfo : EIATTR_REQNTID
	.align		4
.L_17:
        /*0048*/ 	.byte	0x04, 0x10
        /*004a*/ 	.short	(.L_19 - .L_18)
.L_18:
        /*004c*/ 	.word	0x00000080
        /*0050*/ 	.word	0x00000001
        /*0054*/ 	.word	0x00000001


	//----- nvinfo : EIATTR_CBANK_PARAM_SIZE
	.align		4
.L_19:
        /*0058*/ 	.byte	0x03, 0x19
        /*005a*/ 	.short	0x0014


	//----- nvinfo : EIATTR_PARAM_CBANK
	.align		4
        /*005c*/ 	.byte	0x04, 0x0a
        /*005e*/ 	.short	(.L_21 - .L_20)
	.align		4
.L_20:
        /*0060*/ 	.word	index@(.nv.constant0.triton_poi_fused_convolution_12)
        /*0064*/ 	.short	0x0210
        /*0066*/ 	.short	0x0014


	//----- nvinfo : EIATTR_SW_WAR
	.align		4
.L_21:
        /*0068*/ 	.byte	0x04, 0x36
        /*006a*/ 	.short	(.L_23 - .L_22)
.L_22:
        /*006c*/ 	.word	0x00000008
.L_23:


//--------------------- .nv.callgraph             --------------------------
	.section	.nv.callgraph,"",@"SHT_CUDA_CALLGRAPH"
	.align	4
	.sectionentsize	8
	.align		4
        /*0000*/ 	.word	0x00000000
	.align		4
        /*0004*/ 	.word	0xffffffff
	.align		4
        /*0008*/ 	.word	0x00000000
	.align		4
        /*000c*/ 	.word	0xfffffffe
	.align		4
        /*0010*/ 	.word	0x00000000
	.align		4
        /*0014*/ 	.word	0xfffffffd
	.align		4
        /*0018*/ 	.word	0x00000000
	.align		4
        /*001c*/ 	.word	0xfffffffc


//--------------------- .text.triton_poi_fused_convolution_12 --------------------------
	.section	.text.triton_poi_fused_convolution_12,"ax",@progbits
	.align	128
        .global         triton_poi_fused_convolution_12
        .type           triton_poi_fused_convolution_12,@function
        .size           triton_poi_fused_convolution_12,(.L_x_1 - triton_poi_fused_convolution_12)
        .other          triton_poi_fused_convolution_12,@"STO_CUDA_ENTRY STV_DEFAULT"
triton_poi_fused_convolution_12:
.text.triton_poi_fused_convolution_12:
[----:B------:R-:W-:Y:S01]  /*0000*/  LDC R1, c[0x0][0x28] ;  /* 0x00000a00ff017b82 */ /* 0x000fe20000000800 */
[----:B------:R-:W1:Y:S07]  /*0010*/  S2R R0, SR_TID.X ;  /* 0x0000000000007919 */ /* 0x000e6e0000002100 */
[----:B------:R-:W2:Y:S01]  /*0020*/  LDC.64 R4, c[0x0][0x218] ;  /* 0x00008600ff047b82 */ /* 0x000ea20000000a00 */
[----:B------:R-:W-:Y:S01]  /*0030*/  ULDC.64 UR4, c[0x0][0x208] ;  /* 0x0000820000047ab9 */ /* 0x000fe20000000a00 */
[----:B------:R-:W3:Y:S06]  /*0040*/  S2R R7, SR_CTAID.X ;  /* 0x0000000000077919 */ /* 0x000eec0000002500 */
[----:B------:R-:W4:Y:S01]  /*0050*/  LDC.64 R2, c[0x0][0x210] ;  /* 0x00008400ff027b82 */ /* 0x000f220000000a00 */
[----:B-1----:R-:W-:Y:S01]  /*0060*/  IMAD.SHL.U32 R0, R0, 0x2, RZ ;  /* 0x0000000200007824 */ /* 0x002fe200078e00ff */
[----:B---3--:R-:W-:-:S04]  /*0070*/  SHF.R.S32.HI R6, RZ, 0x17, R7 ;  /* 0x00000017ff067819 */ /* 0x008fc80000011407 */
[----:B------:R-:W-:Y:S02]  /*0080*/  LOP3.LUT R0, R0, 0xfe, RZ, 0xc0, !PT ;  /* 0x000000fe00007812 */ /* 0x000fe400078ec0ff */
[----:B------:R-:W-:-:S03]  /*0090*/  SGXT R6, R6, 0x1 ;  /* 0x000000010606781a */ /* 0x000fc60000000200 */
[----:B------:R-:W-:-:S04]  /*00a0*/  IMAD R7, R7, 0x100, R0 ;  /* 0x0000010007077824 */ /* 0x000fc800078e0200 */
[----:B----4-:R-:W-:Y:S01]  /*00b0*/  IMAD.WIDE R2, R7, 0x4, R2 ;  /* 0x0000000407027825 */ /* 0x010fe200078e0202 */
[----:B------:R-:W-:-:S04]  /*00c0*/  LEA.HI R6, R6, R7, RZ, 0xc ;  /* 0x0000000706067211 */ /* 0x000fc800078f60ff */
[----:B------:R-:W-:-:S04]  /*00d0*/  SHF.R.S32.HI R9, RZ, 0xc, R6 ;  /* 0x0000000cff097819 */ /* 0x000fc80000011406 */
[----:B------:R-:W-:-:S04]  /*00e0*/  LEA.HI R6, R6, R9, RZ, 0x1 ;  /* 0x0000000906067211 */ /* 0x000fc800078f08ff */
[----:B------:R-:W-:-:S05]  /*00f0*/  LOP3.LUT R6, R6, 0xfffffffe, RZ, 0xc0, !PT ;  /* 0xfffffffe06067812 */ /* 0x000fca00078ec0ff */
[----:B------:R-:W-:Y:S02]  /*0100*/  IMAD.IADD R9, R9, 0x1, -R6 ;  /* 0x0000000109097824 */ /* 0x000fe400078e0a06 */
[----:B------:R-:W3:Y:S02]  /*0110*/  LDG.E.64 R6, desc[UR4][R2.64] ;  /* 0x0000000402067981 */ /* 0x000ee4000c1e1b00 */
[----:B--2---:R-:W-:-:S06]  /*0120*/  IMAD.WIDE R4, R9, 0x4, R4 ;  /* 0x0000000409047825 */ /* 0x004fcc00078e0204 */
[----:B------:R-:W3:Y:S02]  /*0130*/  LDG.E.EL R4, desc[UR4][R4.64] ;  /* 0x0000000404047981 */ /* 0x000ee4000c2e1900 */
[--C-:B---3--:R-:W-:Y:S01]  /*0140*/  FADD R6, R6, R4.reuse ;  /* 0x0000000406067221 */ /* 0x108fe20000000000 */
[----:B------:R-:W-:-:S05]  /*0150*/  FADD R7, R7, R4 ;  /* 0x0000000407077221 */ /* 0x000fca0000000000 */
[----:B------:R-:W-:Y:S01]  /*0160*/  STG.E.64 desc[UR4][R2.64], R6 ;  /* 0x0000000602007986 */ /* 0x000fe2000c101b04 */
[----:B------:R-:W-:Y:S05]  /*0170*/  EXIT ;  /* 0x000000000000794d */ /* 0x000fea0003800000 */
.L_x_0:
[----:B------:R-:W-:-:S00]  /*0180*/  BRA `(.L_x_0) ;  /* 0xfffffffc00fc7947 */ /* 0x000fc0000383ffff */
[----:B------:R-:W-:-:S00]  /*0190*/  NOP ;  /* 0x0000000000007918 */ /* 0x000fc00000000000 */
        /* <DEDUP_REMOVED lines=14> */
.L_x_1:


//--------------------- .nv.constant0.triton_poi_fused_convolution_12 --------------------------
	.section	.nv.constant0.triton_poi_fused_convolution_12,"a",@progbits
	.sectionflags	@""
	.align	4
.nv.constant0.triton_poi_fused_convolution_12:
	.zero		548
